//
// Generated by NVIDIA NVVM Compiler
//
// Compiler Build ID: CL-36424714
// Cuda compilation tools, release 13.0, V13.0.88
// Based on NVVM 20.0.0
//

.version 9.0
.target sm_100
.address_size 64

	// .globl	_Z15variance_kernelPKfP5Statsi
.extern .shared .align 16 .b8 smem[];

.visible .entry _Z15variance_kernelPKfP5Statsi(
	.param .u64 .ptr .align 1 _Z15variance_kernelPKfP5Statsi_param_0,
	.param .u64 .ptr .align 1 _Z15variance_kernelPKfP5Statsi_param_1,
	.param .u32 _Z15variance_kernelPKfP5Statsi_param_2
)
{
	.reg .pred 	%p<31>;
	.reg .b32 	%r<63>;
	.reg .b32 	%f<55>;
	.reg .b64 	%rd<7>;
	.reg .b64 	%fd<11>;

	ld.param.u64 	%rd3, [_Z15variance_kernelPKfP5Statsi_param_0];
	ld.param.u64 	%rd2, [_Z15variance_kernelPKfP5Statsi_param_1];
	ld.param.u32 	%r8, [_Z15variance_kernelPKfP5Statsi_param_2];
	cvta.to.global.u64 	%rd4, %rd3;
	mov.u32 	%r1, %ntid.x;
	mov.u32 	%r2, %tid.x;
	mov.u32 	%r9, %ctaid.x;
	mad.lo.s32 	%r10, %r9, %r1, %r2;
	setp.ge.s32 	%p1, %r10, %r8;
	mul.wide.s32 	%rd5, %r10, 4;
	add.s64 	%rd1, %rd4, %rd5;
	mov.f32 	%f52, 0f00000000;
	@%p1 bra 	$L__BB0_2;
	ld.global.nc.f32 	%f52, [%rd1];
$L__BB0_2:
	mov.b32 	%r11, %f52;
	shfl.sync.down.b32	%r12|%p2, %r11, 16, 31, -1;
	mov.b32 	%f12, %r12;
	add.f32 	%f13, %f52, %f12;
	mov.b32 	%r13, %f13;
	shfl.sync.down.b32	%r14|%p3, %r13, 8, 31, -1;
	mov.b32 	%f14, %r14;
	add.f32 	%f15, %f13, %f14;
	mov.b32 	%r15, %f15;
	shfl.sync.down.b32	%r16|%p4, %r15, 4, 31, -1;
	mov.b32 	%f16, %r16;
	add.f32 	%f17, %f15, %f16;
	mov.b32 	%r17, %f17;
	shfl.sync.down.b32	%r18|%p5, %r17, 2, 31, -1;
	mov.b32 	%f18, %r18;
	add.f32 	%f19, %f17, %f18;
	mov.b32 	%r19, %f19;
	shfl.sync.down.b32	%r20|%p6, %r19, 1, 31, -1;
	mov.b32 	%f20, %r20;
	add.f32 	%f3, %f19, %f20;
	and.b32  	%r3, %r2, 31;
	shr.u32 	%r4, %r2, 5;
	setp.ne.s32 	%p7, %r3, 0;
	@%p7 bra 	$L__BB0_4;
	cvt.f64.f32 	%fd1, %f3;
	shl.b32 	%r21, %r4, 3;
	mov.u32 	%r22, smem;
	add.s32 	%r23, %r22, %r21;
	st.shared.f64 	[%r23], %fd1;
$L__BB0_4:
	bar.sync 	0;
	shr.u32 	%r5, %r1, 5;
	setp.ge.u32 	%p8, %r2, %r5;
	mov.f32 	%f53, 0f00000000;
	@%p8 bra 	$L__BB0_6;
	shl.b32 	%r24, %r2, 3;
	mov.u32 	%r25, smem;
	add.s32 	%r26, %r25, %r24;
	ld.shared.f64 	%fd2, [%r26];
	cvt.rn.f32.f64 	%f53, %fd2;
$L__BB0_6:
	setp.gt.u32 	%p9, %r2, 31;
	@%p9 bra 	$L__BB0_9;
	setp.ne.s32 	%p10, %r3, 0;
	mov.b32 	%r27, %f53;
	shfl.sync.down.b32	%r28|%p11, %r27, 16, 31, -1;
	mov.b32 	%f22, %r28;
	add.f32 	%f23, %f53, %f22;
	mov.b32 	%r29, %f23;
	shfl.sync.down.b32	%r30|%p12, %r29, 8, 31, -1;
	mov.b32 	%f24, %r30;
	add.f32 	%f25, %f23, %f24;
	mov.b32 	%r31, %f25;
	shfl.sync.down.b32	%r32|%p13, %r31, 4, 31, -1;
	mov.b32 	%f26, %r32;
	add.f32 	%f27, %f25, %f26;
	mov.b32 	%r33, %f27;
	shfl.sync.down.b32	%r34|%p14, %r33, 2, 31, -1;
	mov.b32 	%f28, %r34;
	add.f32 	%f29, %f27, %f28;
	mov.b32 	%r35, %f29;
	shfl.sync.down.b32	%r36|%p15, %r35, 1, 31, -1;
	mov.b32 	%f30, %r36;
	add.f32 	%f6, %f29, %f30;
	@%p10 bra 	$L__BB0_9;
	cvt.f64.f32 	%fd3, %f6;
	st.shared.f64 	[smem], %fd3;
$L__BB0_9:
	shl.b32 	%r37, %r1, 3;
	mov.u32 	%r38, smem;
	add.s32 	%r6, %r38, %r37;
	setp.ne.s32 	%p16, %r3, 0;
	bar.sync 	0;
	ld.global.nc.f32 	%f31, [%rd1];
	mul.f32 	%f32, %f31, %f31;
	mov.b32 	%r39, %f32;
	shfl.sync.down.b32	%r40|%p17, %r39, 16, 31, -1;
	mov.b32 	%f33, %r40;
	add.f32 	%f34, %f32, %f33;
	mov.b32 	%r41, %f34;
	shfl.sync.down.b32	%r42|%p18, %r41, 8, 31, -1;
	mov.b32 	%f35, %r42;
	add.f32 	%f36, %f34, %f35;
	mov.b32 	%r43, %f36;
	shfl.sync.down.b32	%r44|%p19, %r43, 4, 31, -1;
	mov.b32 	%f37, %r44;
	add.f32 	%f38, %f36, %f37;
	mov.b32 	%r45, %f38;
	shfl.sync.down.b32	%r46|%p20, %r45, 2, 31, -1;
	mov.b32 	%f39, %r46;
	add.f32 	%f40, %f38, %f39;
	mov.b32 	%r47, %f40;
	shfl.sync.down.b32	%r48|%p21, %r47, 1, 31, -1;
	mov.b32 	%f41, %r48;
	add.f32 	%f7, %f40, %f41;
	shl.b32 	%r49, %r4, 3;
	add.s32 	%r7, %r6, %r49;
	@%p16 bra 	$L__BB0_11;
	cvt.f64.f32 	%fd4, %f7;
	st.shared.f64 	[%r7], %fd4;
$L__BB0_11:
	setp.ge.u32 	%p22, %r2, %r5;
	bar.sync 	0;
	mov.f32 	%f54, 0f00000000;
	@%p22 bra 	$L__BB0_13;
	shl.b32 	%r50, %r2, 3;
	add.s32 	%r51, %r6, %r50;
	ld.shared.f64 	%fd5, [%r51];
	cvt.rn.f32.f64 	%f54, %fd5;
$L__BB0_13:
	setp.gt.u32 	%p23, %r2, 31;
	@%p23 bra 	$L__BB0_17;
	setp.ne.s32 	%p24, %r3, 0;
	mov.b32 	%r52, %f54;
	shfl.sync.down.b32	%r53|%p25, %r52, 16, 31, -1;
	mov.b32 	%f43, %r53;
	add.f32 	%f44, %f54, %f43;
	mov.b32 	%r54, %f44;
	shfl.sync.down.b32	%r55|%p26, %r54, 8, 31, -1;
	mov.b32 	%f45, %r55;
	add.f32 	%f46, %f44, %f45;
	mov.b32 	%r56, %f46;
	shfl.sync.down.b32	%r57|%p27, %r56, 4, 31, -1;
	mov.b32 	%f47, %r57;
	add.f32 	%f48, %f46, %f47;
	mov.b32 	%r58, %f48;
	shfl.sync.down.b32	%r59|%p28, %r58, 2, 31, -1;
	mov.b32 	%f49, %r59;
	add.f32 	%f50, %f48, %f49;
	mov.b32 	%r60, %f50;
	shfl.sync.down.b32	%r61|%p29, %r60, 1, 31, -1;
	mov.b32 	%f51, %r61;
	add.f32 	%f10, %f50, %f51;
	@%p24 bra 	$L__BB0_17;
	cvt.f64.f32 	%fd6, %f10;
	st.shared.f64 	[%r7], %fd6;
	setp.ne.s32 	%p30, %r2, 0;
	@%p30 bra 	$L__BB0_17;
	cvta.to.global.u64 	%rd6, %rd2;
	ld.shared.f64 	%fd7, [smem];
	atom.global.add.f64 	%fd8, [%rd6], %fd7;
	ld.shared.f64 	%fd9, [%r6];
	atom.global.add.f64 	%fd10, [%rd6+8], %fd9;
	atom.global.add.u32 	%r62, [%rd6+16], 1;
$L__BB0_17:
	ret;

}
	// .globl	_Z24variance_kernel_parallelPKfP5Statsi
.visible .entry _Z24variance_kernel_parallelPKfP5Statsi(
	.param .u64 .ptr .align 1 _Z24variance_kernel_parallelPKfP5Statsi_param_0,
	.param .u64 .ptr .align 1 _Z24variance_kernel_parallelPKfP5Statsi_param_1,
	.param .u32 _Z24variance_kernel_parallelPKfP5Statsi_param_2
)
{
	.reg .pred 	%p<26>;
	.reg .b32 	%r<60>;
	.reg .b32 	%f<53>;
	.reg .b64 	%rd<7>;
	.reg .b64 	%fd<9>;

	ld.param.u64 	%rd1, [_Z24variance_kernel_parallelPKfP5Statsi_param_0];
	ld.param.u64 	%rd2, [_Z24variance_kernel_parallelPKfP5Statsi_param_1];
	ld.param.u32 	%r6, [_Z24variance_kernel_parallelPKfP5Statsi_param_2];
	mov.u32 	%r1, %ntid.x;
	mov.u32 	%r2, %tid.x;
	mov.u32 	%r7, %ctaid.x;
	mad.lo.s32 	%r3, %r7, %r1, %r2;
	setp.ge.s32 	%p1, %r3, %r6;
	mov.f32 	%f50, 0f00000000;
	@%p1 bra 	$L__BB1_2;
	cvta.to.global.u64 	%rd3, %rd1;
	mul.wide.s32 	%rd4, %r3, 4;
	add.s64 	%rd5, %rd3, %rd4;
	ld.global.nc.f32 	%f50, [%rd5];
$L__BB1_2:
	shl.b32 	%r8, %r1, 3;
	mov.u32 	%r9, smem;
	add.s32 	%r4, %r9, %r8;
	mul.f32 	%f12, %f50, %f50;
	mov.b32 	%r10, %f50;
	shfl.sync.down.b32	%r11|%p2, %r10, 16, 31, -1;
	mov.b32 	%f13, %r11;
	add.f32 	%f14, %f50, %f13;
	mov.b32 	%r12, %f14;
	shfl.sync.down.b32	%r13|%p3, %r12, 8, 31, -1;
	mov.b32 	%f15, %r13;
	add.f32 	%f16, %f14, %f15;
	mov.b32 	%r14, %f16;
	shfl.sync.down.b32	%r15|%p4, %r14, 4, 31, -1;
	mov.b32 	%f17, %r15;
	add.f32 	%f18, %f16, %f17;
	mov.b32 	%r16, %f18;
	shfl.sync.down.b32	%r17|%p5, %r16, 2, 31, -1;
	mov.b32 	%f19, %r17;
	add.f32 	%f20, %f18, %f19;
	mov.b32 	%r18, %f20;
	shfl.sync.down.b32	%r19|%p6, %r18, 1, 31, -1;
	mov.b32 	%f21, %r19;
	add.f32 	%f3, %f20, %f21;
	mov.b32 	%r20, %f12;
	shfl.sync.down.b32	%r21|%p7, %r20, 16, 31, -1;
	mov.b32 	%f22, %r21;
	add.f32 	%f23, %f12, %f22;
	mov.b32 	%r22, %f23;
	shfl.sync.down.b32	%r23|%p8, %r22, 8, 31, -1;
	mov.b32 	%f24, %r23;
	add.f32 	%f25, %f23, %f24;
	mov.b32 	%r24, %f25;
	shfl.sync.down.b32	%r25|%p9, %r24, 4, 31, -1;
	mov.b32 	%f26, %r25;
	add.f32 	%f27, %f25, %f26;
	mov.b32 	%r26, %f27;
	shfl.sync.down.b32	%r27|%p10, %r26, 2, 31, -1;
	mov.b32 	%f28, %r27;
	add.f32 	%f29, %f27, %f28;
	mov.b32 	%r28, %f29;
	shfl.sync.down.b32	%r29|%p11, %r28, 1, 31, -1;
	mov.b32 	%f30, %r29;
	add.f32 	%f4, %f29, %f30;
	and.b32  	%r5, %r2, 31;
	setp.ne.s32 	%p12, %r5, 0;
	@%p12 bra 	$L__BB1_4;
	cvt.f64.f32 	%fd1, %f3;
	shr.u32 	%r30, %r2, 2;
	add.s32 	%r32, %r9, %r30;
	st.shared.f64 	[%r32], %fd1;
	cvt.f64.f32 	%fd2, %f4;
	add.s32 	%r33, %r4, %r30;
	st.shared.f64 	[%r33], %fd2;
$L__BB1_4:
	bar.sync 	0;
	shr.u32 	%r34, %r1, 5;
	setp.ge.u32 	%p13, %r2, %r34;
	mov.f32 	%f51, 0f00000000;
	mov.f32 	%f52, %f51;
	@%p13 bra 	$L__BB1_6;
	shl.b32 	%r35, %r2, 3;
	add.s32 	%r37, %r9, %r35;
	ld.shared.f64 	%fd3, [%r37];
	cvt.rn.f32.f64 	%f51, %fd3;
	add.s32 	%r38, %r4, %r35;
	ld.shared.f64 	%fd4, [%r38];
	cvt.rn.f32.f64 	%f52, %fd4;
$L__BB1_6:
	setp.gt.u32 	%p14, %r2, 31;
	@%p14 bra 	$L__BB1_9;
	setp.ne.s32 	%p15, %r5, 0;
	mov.b32 	%r39, %f51;
	shfl.sync.down.b32	%r40|%p16, %r39, 16, 31, -1;
	mov.b32 	%f32, %r40;
	add.f32 	%f33, %f51, %f32;
	mov.b32 	%r41, %f33;
	shfl.sync.down.b32	%r42|%p17, %r41, 8, 31, -1;
	mov.b32 	%f34, %r42;
	add.f32 	%f35, %f33, %f34;
	mov.b32 	%r43, %f35;
	shfl.sync.down.b32	%r44|%p18, %r43, 4, 31, -1;
	mov.b32 	%f36, %r44;
	add.f32 	%f37, %f35, %f36;
	mov.b32 	%r45, %f37;
	shfl.sync.down.b32	%r46|%p19, %r45, 2, 31, -1;
	mov.b32 	%f38, %r46;
	add.f32 	%f39, %f37, %f38;
	mov.b32 	%r47, %f39;
	shfl.sync.down.b32	%r48|%p20, %r47, 1, 31, -1;
	mov.b32 	%f40, %r48;
	add.f32 	%f9, %f39, %f40;
	mov.b32 	%r49, %f52;
	shfl.sync.down.b32	%r50|%p21, %r49, 16, 31, -1;
	mov.b32 	%f41, %r50;
	add.f32 	%f42, %f52, %f41;
	mov.b32 	%r51, %f42;
	shfl.sync.down.b32	%r52|%p22, %r51, 8, 31, -1;
	mov.b32 	%f43, %r52;
	add.f32 	%f44, %f42, %f43;
	mov.b32 	%r53, %f44;
	shfl.sync.down.b32	%r54|%p23, %r53, 4, 31, -1;
	mov.b32 	%f45, %r54;
	add.f32 	%f46, %f44, %f45;
	mov.b32 	%r55, %f46;
	shfl.sync.down.b32	%r56|%p24, %r55, 2, 31, -1;
	mov.b32 	%f47, %r56;
	add.f32 	%f48, %f46, %f47;
	mov.b32 	%r57, %f48;
	shfl.sync.down.b32	%r58|%p25, %r57, 1, 31, -1;
	mov.b32 	%f49, %r58;
	add.f32 	%f10, %f48, %f49;
	@%p15 bra 	$L__BB1_9;
	cvta.to.global.u64 	%rd6, %rd2;
	cvt.f64.f32 	%fd5, %f9;
	atom.global.add.f64 	%fd6, [%rd6], %fd5;
	cvt.f64.f32 	%fd7, %f10;
	atom.global.add.f64 	%fd8, [%rd6+8], %fd7;
	atom.global.add.u32 	%r59, [%rd6+16], 1;
$L__BB1_9:
	ret;

}


// ===== COMPILED SASS (sm_100) =====

	.target	sm_100

	.elftype	@"ET_EXEC"


//--------------------- .note.nv.tkinfo           --------------------------
	.section	.note.nv.tkinfo,"",@"SHT_NOTE"
	.sectionflags	@"SHF_NOTE_NV_TKINFO"
	.tkinfo
        /*0018*/ 	.word	0x00000002
        /*0030*/ 	.string	""
        /*0030*/ 	.string	"ptxas"
        /*0030*/ 	.string	"Cuda compilation tools, release 13.0, V13.0.88"
        /*0030*/ 	.string	"Build cuda_13.0.r13.0/compiler.36424714_0"
        /*0030*/ 	.string	"-arch sm_100 -m 64 "



//--------------------- .note.nv.cuinfo           --------------------------
	.section	.note.nv.cuinfo,"",@"SHT_NOTE"
	.sectionflags	@"SHF_NOTE_NV_CUINFO"
        /*0018*/ 	.short	0x0002
        /*001a*/ 	.short	0x0064
        /*001c*/ 	.short	0x0082
	.zero		2


//--------------------- .nv.info                  --------------------------
	.section	.nv.info,"",@"SHT_CUDA_INFO"
	.align	4


	//----- nvinfo : EIATTR_REGCOUNT
	.align		4
        /*0000*/ 	.byte	0x04, 0x2f
        /*0002*/ 	.short	(.L_1 - .L_0)
	.align		4
.L_0:
        /*0004*/ 	.word	index@(_Z15variance_kernelPKfP5Statsi)
        /*0008*/ 	.word	0x00000012


	//----- nvinfo : EIATTR_FRAME_SIZE
	.align		4
.L_1:
        /*000c*/ 	.byte	0x04, 0x11
        /*000e*/ 	.short	(.L_3 - .L_2)
	.align		4
.L_2:
        /*0010*/ 	.word	index@(_Z15variance_kernelPKfP5Statsi)
        /*0014*/ 	.word	0x00000000


	//----- nvinfo : EIATTR_REGCOUNT
	.align		4
.L_3:
        /*0018*/ 	.byte	0x04, 0x2f
        /*001a*/ 	.short	(.L_5 - .L_4)
	.align		4
.L_4:
        /*001c*/ 	.word	index@(_Z24variance_kernel_parallelPKfP5Statsi)
        /*0020*/ 	.word	0x00000011


	//----- nvinfo : EIATTR_FRAME_SIZE
	.align		4
.L_5:
        /*0024*/ 	.byte	0x04, 0x11
        /*0026*/ 	.short	(.L_7 - .L_6)
	.align		4
.L_6:
        /*0028*/ 	.word	index@(_Z24variance_kernel_parallelPKfP5Statsi)
        /*002c*/ 	.word	0x00000000


	//----- nvinfo : EIATTR_MIN_STACK_SIZE
	.align		4
.L_7:
        /*0030*/ 	.byte	0x04, 0x12
        /*0032*/ 	.short	(.L_9 - .L_8)
	.align		4
.L_8:
        /*0034*/ 	.word	index@(_Z24variance_kernel_parallelPKfP5Statsi)
        /*0038*/ 	.word	0x00000000


	//----- nvinfo : EIATTR_MIN_STACK_SIZE
	.align		4
.L_9:
        /*003c*/ 	.byte	0x04, 0x12
        /*003e*/ 	.short	(.L_11 - .L_10)
	.align		4
.L_10:
        /*0040*/ 	.word	index@(_Z15variance_kernelPKfP5Statsi)
        /*0044*/ 	.word	0x00000000
.L_11:


//--------------------- .nv.compat                --------------------------
	.section	.nv.compat,"",@"SHT_CUDA_COMPAT_INFO"
	.align	4
        /*0000*/ 	.byte	0x02, 0x09, 0x00, 0x00, 0x02, 0x02, 0x01, 0x00, 0x02, 0x05, 0x05, 0x00, 0x03, 0x07, 0x01, 0x01
        /*0010*/ 	.byte	0x02, 0x03, 0x00, 0x00, 0x02, 0x06, 0x01, 0x00, 0x04, 0x0b, 0x08, 0x00, 0x09, 0x00, 0x00, 0x00
        /*0020*/ 	.byte	0x00, 0x00, 0x00, 0x00


//--------------------- .nv.info._Z24variance_kernel_parallelPKfP5Statsi --------------------------
	.section	.nv.info._Z24variance_kernel_parallelPKfP5Statsi,"",@"SHT_CUDA_INFO"
	.sectionflags	@""
	.align	4


	//----- nvinfo : EIATTR_CUDA_API_VERSION
	.align		4
        /*0000*/ 	.byte	0x04, 0x37
        /*0002*/ 	.short	(.L_13 - .L_12)
.L_12:
        /*0004*/ 	.word	0x00000082


	//----- nvinfo : EIATTR_KPARAM_INFO
	.align		4
.L_13:
        /*0008*/ 	.byte	0x04, 0x17
        /*000a*/ 	.short	(.L_15 - .L_14)
.L_14:
        /*000c*/ 	.word	0x00000000
        /*0010*/ 	.short	0x0002
        /*0012*/ 	.short	0x0010
        /*0014*/ 	.byte	0x00, 0xf0, 0x11, 0x00


	//----- nvinfo : EIATTR_KPARAM_INFO
	.align		4
.L_15:
        /*0018*/ 	.byte	0x04, 0x17
        /*001a*/ 	.short	(.L_17 - .L_16)
.L_16:
        /*001c*/ 	.word	0x00000000
        /*0020*/ 	.short	0x0001
        /*0022*/ 	.short	0x0008
        /*0024*/ 	.byte	0x00, 0xf5, 0x21, 0x00


	//----- nvinfo : EIATTR_KPARAM_INFO
	.align		4
.L_17:
        /*0028*/ 	.byte	0x04, 0x17
        /*002a*/ 	.short	(.L_19 - .L_18)
.L_18:
        /*002c*/ 	.word	0x00000000
        /*0030*/ 	.short	0x0000
        /*0032*/ 	.short	0x0000
        /*0034*/ 	.byte	0x00, 0xf5, 0x21, 0x00


	//----- nvinfo : EIATTR_SPARSE_MMA_MASK
	.align		4
.L_19:
        /*0038*/ 	.byte	0x03, 0x50
        /*003a*/ 	.short	0x0000


	//----- nvinfo : EIATTR_MAXREG_COUNT
	.align		4
        /*003c*/ 	.byte	0x03, 0x1b
        /*003e*/ 	.short	0x00ff


	//----- nvinfo : EIATTR_NUM_BARRIERS
	.align		4
        /*0040*/ 	.byte	0x02, 0x4c
        /*0042*/ 	.byte	0x01
	.zero		1


	//----- nvinfo : EIATTR_MERCURY_ISA_VERSION
	.align		4
        /*0044*/ 	.byte	0x03, 0x5f
        /*0046*/ 	.short	0x0101


	//----- nvinfo : EIATTR_INT_WARP_WIDE_INSTR_OFFSETS
	.align		4
        /*0048*/ 	.byte	0x04, 0x31
        /*004a*/ 	.short	(.L_21 - .L_20)


	//   ....[0]....
.L_20:
        /*004c*/ 	.word	0x00000520


	//----- nvinfo : EIATTR_COOP_GROUP_MASK_REGIDS
	.align		4
.L_21:
        /*0050*/ 	.byte	0x04, 0x29
        /*0052*/ 	.short	(.L_23 - .L_22)


	//   ....[0]....
.L_22:
        /*0054*/ 	.word	0xffffffff


	//   ....[1]....
        /*0058*/ 	.word	0xffffffff


	//   ....[2]....
        /*005c*/ 	.word	0xffffffff


	//   ....[3]....
        /*0060*/ 	.word	0xffffffff


	//   ....[4]....
        /*0064*/ 	.word	0xffffffff


	//   ....[5]....
        /*0068*/ 	.word	0xffffffff


	//   ....[6]....
        /*006c*/ 	.word	0xffffffff


	//   ....[7]....
        /*0070*/ 	.word	0xffffffff


	//   ....[8]....
        /*0074*/ 	.word	0xffffffff


	//   ....[9]....
        /*0078*/ 	.word	0xffffffff


	//   ....[10]....
        /*007c*/ 	.word	0xffffffff


	//   ....[11]....
        /*0080*/ 	.word	0xffffffff


	//   ....[12]....
        /*0084*/ 	.word	0xffffffff


	//   ....[13]....
        /*0088*/ 	.word	0xffffffff


	//   ....[14]....
        /*008c*/ 	.word	0xffffffff


	//   ....[15]....
        /*0090*/ 	.word	0xffffffff


	//   ....[16]....
        /*0094*/ 	.word	0xffffffff


	//   ....[17]....
        /*0098*/ 	.word	0xffffffff


	//   ....[18]....
        /*009c*/ 	.word	0xffffffff


	//   ....[19]....
        /*00a0*/ 	.word	0xffffffff


	//----- nvinfo : EIATTR_COOP_GROUP_INSTR_OFFSETS
	.align		4
.L_23:
        /*00a4*/ 	.byte	0x04, 0x28
        /*00a6*/ 	.short	(.L_25 - .L_24)


	//   ....[0]....
.L_24:
        /*00a8*/ 	.word	0x00000150


	//   ....[1]....
        /*00ac*/ 	.word	0x00000160


	//   ....[2]....
        /*00b0*/ 	.word	0x00000190


	//   ....[3]....
        /*00b4*/ 	.word	0x000001a0


	//   ....[4]....
        /*00b8*/ 	.word	0x000001d0


	//   ....[5]....
        /*00bc*/ 	.word	0x000001e0


	//   ....[6]....
        /*00c0*/ 	.word	0x00000210


	//   ....[7]....
        /*00c4*/ 	.word	0x00000220


	//   ....[8]....
        /*00c8*/ 	.word	0x00000260


	//   ....[9]....
        /*00cc*/ 	.word	0x00000280


	//   ....[10]....
        /*00d0*/ 	.word	0x00000390


	//   ....[11]....
        /*00d4*/ 	.word	0x000003b0


	//   ....[12]....
        /*00d8*/ 	.word	0x000003e0


	//   ....[13]....
        /*00dc*/ 	.word	0x000003f0


	//   ....[14]....
        /*00e0*/ 	.word	0x00000420


	//   ....[15]....
        /*00e4*/ 	.word	0x00000430


	//   ....[16]....
        /*00e8*/ 	.word	0x00000460


	//   ....[17]....
        /*00ec*/ 	.word	0x00000470


	//   ....[18]....
        /*00f0*/ 	.word	0x000004a0


	//   ....[19]....
        /*00f4*/ 	.word	0x000004b0


	//----- nvinfo : EIATTR_VRC_CTA_INIT_COUNT
	.align		4
.L_25:
        /*00f8*/ 	.byte	0x02, 0x4a
	.zero		1
	.zero		1


	//----- nvinfo : EIATTR_EXIT_INSTR_OFFSETS
	.align		4
        /*00fc*/ 	.byte	0x04, 0x1c
        /*00fe*/ 	.short	(.L_27 - .L_26)


	//   ....[0]....
.L_26:
        /*0100*/ 	.word	0x00000380


	//   ....[1]....
        /*0104*/ 	.word	0x000004c0


	//   ....[2]....
        /*0108*/ 	.word	0x000005f0


	//----- nvinfo : EIATTR_CBANK_PARAM_SIZE
	.align		4
.L_27:
        /*010c*/ 	.byte	0x03, 0x19
        /*010e*/ 	.short	0x0014


	//----- nvinfo : EIATTR_PARAM_CBANK
	.align		4
        /*0110*/ 	.byte	0x04, 0x0a
        /*0112*/ 	.short	(.L_29 - .L_28)
	.align		4
.L_28:
        /*0114*/ 	.word	index@(.nv.constant0._Z24variance_kernel_parallelPKfP5Statsi)
        /*0118*/ 	.short	0x0380
        /*011a*/ 	.short	0x0014


	//----- nvinfo : EIATTR_SW_WAR
	.align		4
.L_29:
        /*011c*/ 	.byte	0x04, 0x36
        /*011e*/ 	.short	(.L_31 - .L_30)
.L_30:
        /*0120*/ 	.word	0x00000008
.L_31:


//--------------------- .nv.info._Z15variance_kernelPKfP5Statsi --------------------------
	.section	.nv.info._Z15variance_kernelPKfP5Statsi,"",@"SHT_CUDA_INFO"
	.sectionflags	@""
	.align	4


	//----- nvinfo : EIATTR_CUDA_API_VERSION
	.align		4
        /*0000*/ 	.byte	0x04, 0x37
        /*0002*/ 	.short	(.L_33 - .L_32)
.L_32:
        /*0004*/ 	.word	0x00000082


	//----- nvinfo : EIATTR_KPARAM_INFO
	.align		4
.L_33:
        /*0008*/ 	.byte	0x04, 0x17
        /*000a*/ 	.short	(.L_35 - .L_34)
.L_34:
        /*000c*/ 	.word	0x00000000
        /*0010*/ 	.short	0x0002
        /*0012*/ 	.short	0x0010
        /*0014*/ 	.byte	0x00, 0xf0, 0x11, 0x00


	//----- nvinfo : EIATTR_KPARAM_INFO
	.align		4
.L_35:
        /*0018*/ 	.byte	0x04, 0x17
        /*001a*/ 	.short	(.L_37 - .L_36)
.L_36:
        /*001c*/ 	.word	0x00000000
        /*0020*/ 	.short	0x0001
        /*0022*/ 	.short	0x0008
        /*0024*/ 	.byte	0x00, 0xf5, 0x21, 0x00


	//----- nvinfo : EIATTR_KPARAM_INFO
	.align		4
.L_37:
        /*0028*/ 	.byte	0x04, 0x17
        /*002a*/ 	.short	(.L_39 - .L_38)
.L_38:
        /*002c*/ 	.word	0x00000000
        /*0030*/ 	.short	0x0000
        /*0032*/ 	.short	0x0000
        /*0034*/ 	.byte	0x00, 0xf5, 0x21, 0x00


	//----- nvinfo : EIATTR_SPARSE_MMA_MASK
	.align		4
.L_39:
        /*0038*/ 	.byte	0x03, 0x50
        /*003a*/ 	.short	0x0000


	//----- nvinfo : EIATTR_MAXREG_COUNT
	.align		4
        /*003c*/ 	.byte	0x03, 0x1b
        /*003e*/ 	.short	0x00ff


	//----- nvinfo : EIATTR_NUM_BARRIERS
	.align		4
        /*0040*/ 	.byte	0x02, 0x4c
        /*0042*/ 	.byte	0x01
	.zero		1


	//----- nvinfo : EIATTR_MERCURY_ISA_VERSION
	.align		4
        /*0044*/ 	.byte	0x03, 0x5f
        /*0046*/ 	.short	0x0101


	//----- nvinfo : EIATTR_COOP_GROUP_MASK_REGIDS
	.align		4
        /*0048*/ 	.byte	0x04, 0x29
        /*004a*/ 	.short	(.L_41 - .L_40)


	//   ....[0]....
.L_40:
        /*004c*/ 	.word	0xffffffff


	//   ....[1]....
        /*0050*/ 	.word	0xffffffff


	//   ....[2]....
        /*0054*/ 	.word	0xffffffff


	//   ....[3]....
        /*0058*/ 	.word	0xffffffff


	//   ....[4]....
        /*005c*/ 	.word	0xffffffff


	//   ....[5]....
        /*0060*/ 	.word	0xffffffff


	//   ....[6]....
        /*0064*/ 	.word	0xffffffff


	//   ....[7]....
        /*0068*/ 	.word	0xffffffff


	//   ....[8]....
        /*006c*/ 	.word	0xffffffff


	//   ....[9]....
        /*0070*/ 	.word	0xffffffff


	//   ....[10]....
        /*0074*/ 	.word	0xffffffff


	//   ....[11]....
        /*0078*/ 	.word	0xffffffff


	//   ....[12]....
        /*007c*/ 	.word	0xffffffff


	//   ....[13]....
        /*0080*/ 	.word	0xffffffff


	//   ....[14]....
        /*0084*/ 	.word	0xffffffff


	//   ....[15]....
        /*0088*/ 	.word	0xffffffff


	//   ....[16]....
        /*008c*/ 	.word	0xffffffff


	//   ....[17]....
        /*0090*/ 	.word	0xffffffff


	//   ....[18]....
        /*0094*/ 	.word	0xffffffff


	//   ....[19]....
        /*0098*/ 	.word	0xffffffff


	//   ....[20]....
        /*009c*/ 	.word	0x0500000d


	//   ....[21]....
        /*00a0*/ 	.word	0x0500000d


	//   ....[22]....
        /*00a4*/ 	.word	0x0500000d


	//   ....[23]....
        /*00a8*/ 	.word	0x0500000d


	//   ....[24]....
        /*00ac*/ 	.word	0x0500000d


	//----- nvinfo : EIATTR_COOP_GROUP_INSTR_OFFSETS
	.align		4
.L_41:
        /*00b0*/ 	.byte	0x04, 0x28
        /*00b2*/ 	.short	(.L_43 - .L_42)


	//   ....[0]....
.L_42:
        /*00b4*/ 	.word	0x00000110


	//   ....[1]....
        /*00b8*/ 	.word	0x00000130


	//   ....[2]....
        /*00bc*/ 	.word	0x00000160


	//   ....[3]....
        /*00c0*/ 	.word	0x00000190


	//   ....[4]....
        /*00c4*/ 	.word	0x000001c0


	//   ....[5]....
        /*00c8*/ 	.word	0x000002e0


	//   ....[6]....
        /*00cc*/ 	.word	0x00000300


	//   ....[7]....
        /*00d0*/ 	.word	0x00000320


	//   ....[8]....
        /*00d4*/ 	.word	0x00000340


	//   ....[9]....
        /*00d8*/ 	.word	0x00000360


	//   ....[10]....
        /*00dc*/ 	.word	0x00000460


	//   ....[11]....
        /*00e0*/ 	.word	0x00000490


	//   ....[12]....
        /*00e4*/ 	.word	0x000004c0


	//   ....[13]....
        /*00e8*/ 	.word	0x00000500


	//   ....[14]....
        /*00ec*/ 	.word	0x00000520


	//   ....[15]....
        /*00f0*/ 	.word	0x000005a0


	//   ....[16]....
        /*00f4*/ 	.word	0x000005c0


	//   ....[17]....
        /*00f8*/ 	.word	0x000005e0


	//   ....[18]....
        /*00fc*/ 	.word	0x00000600


	//   ....[19]....
        /*0100*/ 	.word	0x00000620


	//   ....[20]....
        /*0104*/ 	.word	0x000007a0


	//   ....[21]....
        /*0108*/ 	.word	0x00000810


	//   ....[22]....
        /*010c*/ 	.word	0x00000880


	//   ....[23]....
        /*0110*/ 	.word	0x000008f0


	//   ....[24]....
        /*0114*/ 	.word	0x00000960


	//----- nvinfo : EIATTR_VRC_CTA_INIT_COUNT
	.align		4
.L_43:
        /*0118*/ 	.byte	0x02, 0x4a
	.zero		1
	.zero		1


	//----- nvinfo : EIATTR_EXIT_INSTR_OFFSETS
	.align		4
        /*011c*/ 	.byte	0x04, 0x1c
        /*011e*/ 	.short	(.L_45 - .L_44)


	//   ....[0]....
.L_44:
        /*0120*/ 	.word	0x00000590


	//   ....[1]....
        /*0124*/ 	.word	0x00000640


	//   ....[2]....
        /*0128*/ 	.word	0x00000680


	//   ....[3]....
        /*012c*/ 	.word	0x00000750


	//----- nvinfo : EIATTR_CRS_STACK_SIZE
	.align		4
.L_45:
        /*0130*/ 	.byte	0x04, 0x1e
        /*0132*/ 	.short	(.L_47 - .L_46)
.L_46:
        /*0134*/ 	.word	0x00000000


	//----- nvinfo : EIATTR_CBANK_PARAM_SIZE
	.align		4
.L_47:
        /*0138*/ 	.byte	0x03, 0x19
        /*013a*/ 	.short	0x0014


	//----- nvinfo : EIATTR_PARAM_CBANK
	.align		4
        /*013c*/ 	.byte	0x04, 0x0a
        /*013e*/ 	.short	(.L_49 - .L_48)
	.align		4
.L_48:
        /*0140*/ 	.word	index@(.nv.constant0._Z15variance_kernelPKfP5Statsi)
        /*0144*/ 	.short	0x0380
        /*0146*/ 	.short	0x0014


	//----- nvinfo : EIATTR_SW_WAR
	.align		4
.L_49:
        /*0148*/ 	.byte	0x04, 0x36
        /*014a*/ 	.short	(.L_51 - .L_50)
.L_50:
        /*014c*/ 	.word	0x00000008
.L_51:


//--------------------- .nv.callgraph             --------------------------
	.section	.nv.callgraph,"",@"SHT_CUDA_CALLGRAPH"
	.align	4
	.sectionentsize	8
	.align		4
        /*0000*/ 	.word	0x00000000
	.align		4
        /*0004*/ 	.word	0xffffffff
	.align		4
        /*0008*/ 	.word	0x00000000
	.align		4
        /*000c*/ 	.word	0xfffffffe
	.align		4
        /*0010*/ 	.word	0x00000000
	.align		4
        /*0014*/ 	.word	0xfffffffd
	.align		4
        /*0018*/ 	.word	0x00000000
	.align		4
        /*001c*/ 	.word	0xfffffffc


//--------------------- .text._Z24variance_kernel_parallelPKfP5Statsi --------------------------
	.section	.text._Z24variance_kernel_parallelPKfP5Statsi,"ax",@progbits
	.align	128
        .global         _Z24variance_kernel_parallelPKfP5Statsi
        .type           _Z24variance_kernel_parallelPKfP5Statsi,@function
        .size           _Z24variance_kernel_parallelPKfP5Statsi,(.L_x_11 - _Z24variance_kernel_parallelPKfP5Statsi)
        .other          _Z24variance_kernel_parallelPKfP5Statsi,@"STO_CUDA_ENTRY STV_DEFAULT"
_Z24variance_kernel_parallelPKfP5Statsi:
.text._Z24variance_kernel_parallelPKfP5Statsi:
[----:B------:R-:W-:Y:S01]  /*0000*/  LDC R1, c[0x0][0x37c] ;  /* 0x0000df00ff017b82 */ /* 0x000fe20000000800 */
[----:B------:R-:W0:Y:S01]  /*0010*/  S2R R0, SR_TID.X ;  /* 0x0000000000007919 */ /* 0x000e220000002100 */
[----:B------:R-:W0:Y:S01]  /*0020*/  LDCU UR6, c[0x0][0x360] ;  /* 0x00006c00ff0677ac */ /* 0x000e220008000800 */
[----:B------:R-:W-:Y:S01]  /*0030*/  HFMA2 R4, -RZ, RZ, 0, 0 ;  /* 0x00000000ff047431 */ /* 0x000fe200000001ff */
[----:B------:R-:W0:Y:S01]  /*0040*/  S2R R5, SR_CTAID.X ;  /* 0x0000000000057919 */ /* 0x000e220000002500 */
[----:B------:R-:W1:Y:S01]  /*0050*/  LDCU UR4, c[0x0][0x390] ;  /* 0x00007200ff0477ac */ /* 0x000e620008000800 */
[----:B------:R-:W2:Y:S01]  /*0060*/  LDCU.64 UR8, c[0x0][0x358] ;  /* 0x00006b00ff0877ac */ /* 0x000ea20008000a00 */
[----:B0-----:R-:W-:-:S05]  /*0070*/  IMAD R5, R5, UR6, R0 ;  /* 0x0000000605057c24 */ /* 0x001fca000f8e0200 */
[----:B-1----:R-:W-:-:S13]  /*0080*/  ISETP.GE.AND P0, PT, R5, UR4, PT ;  /* 0x0000000405007c0c */ /* 0x002fda000bf06270 */
[----:B------:R-:W0:Y:S02]  /*0090*/  @!P0 LDC.64 R2, c[0x0][0x380] ;  /* 0x0000e000ff028b82 */ /* 0x000e240000000a00 */
[----:B0-----:R-:W-:-:S05]  /*00a0*/  @!P0 IMAD.WIDE R2, R5, 0x4, R2 ;  /* 0x0000000405028825 */ /* 0x001fca00078e0202 */
[----:B--2---:R-:W2:Y:S01]  /*00b0*/  @!P0 LDG.E.CONSTANT R4, desc[UR8][R2.64] ;  /* 0x0000000802048981 */ /* 0x004ea2000c1e9900 */
[----:B------:R-:W0:Y:S01]  /*00c0*/  S2UR UR5, SR_CgaCtaId ;  /* 0x00000000000579c3 */ /* 0x000e220000008800 */
[----:B------:R-:W-:Y:S01]  /*00d0*/  UMOV UR4, 0x400 ;  /* 0x0000040000047882 */ /* 0x000fe20000000000 */
[----:B------:R-:W-:Y:S01]  /*00e0*/  USHF.R.U32.HI UR7, URZ, 0x5, UR6 ;  /* 0x00000005ff077899 */ /* 0x000fe20008011606 */
[----:B------:R-:W-:Y:S01]  /*00f0*/  HFMA2 R14, -RZ, RZ, 0, 0 ;  /* 0x00000000ff0e7431 */ /* 0x000fe200000001ff */
[----:B------:R-:W-:-:S04]  /*0100*/  MOV R12, RZ ;  /* 0x000000ff000c7202 */ /* 0x000fc80000000f00 */
[----:B------:R-:W-:Y:S01]  /*0110*/  ISETP.GE.U32.AND P0, PT, R0, UR7, PT ;  /* 0x0000000700007c0c */ /* 0x000fe2000bf06070 */
[----:B0-----:R-:W-:-:S04]  /*0120*/  ULEA UR4, UR5, UR4, 0x18 ;  /* 0x0000000405047291 */ /* 0x001fc8000f8ec0ff */
[----:B------:R-:W-:Y:S01]  /*0130*/  ULEA UR5, UR6, UR4, 0x3 ;  /* 0x0000000406057291 */ /* 0x000fe2000f8e18ff */
[----:B--2---:R-:W-:Y:S01]  /*0140*/  FMUL R5, R4, R4 ;  /* 0x0000000404057220 */ /* 0x004fe20000400000 */
[----:B------:R-:W0:Y:S04]  /*0150*/  SHFL.DOWN PT, R7, R4, 0x10, 0x1f ;  /* 0x0a001f0004077f89 */ /* 0x000e2800000e0000 */
[----:B------:R-:W1:Y:S01]  /*0160*/  SHFL.DOWN PT, R8, R5, 0x10, 0x1f ;  /* 0x0a001f0005087f89 */ /* 0x000e6200000e0000 */
[----:B0-----:R-:W-:Y:S01]  /*0170*/  FADD R7, R7, R4 ;  /* 0x0000000407077221 */ /* 0x001fe20000000000 */
[----:B-1----:R-:W-:-:S04]  /*0180*/  FADD R8, R5, R8 ;  /* 0x0000000805087221 */ /* 0x002fc80000000000 */
        /* <DEDUP_REMOVED lines=11> */
[----:B------:R-:W-:Y:S01]  /*0240*/  LOP3.LUT P1, R2, R0, 0x1f, RZ, 0xc0, !PT ;  /* 0x0000001f00027812 */ /* 0x000fe2000782c0ff */
[----:B-1----:R-:W-:-:S03]  /*0250*/  FADD R8, R10, R5 ;  /* 0x000000050a087221 */ /* 0x002fc60000000000 */
[----:B------:R-:W0:Y:S01]  /*0260*/  SHFL.DOWN PT, R4, R3, 0x1, 0x1f ;  /* 0x08201f0003047f89 */ /* 0x000e2200000e0000 */
[----:B------:R-:W-:-:S03]  /*0270*/  @!P0 LEA R10, R0, UR5, 0x3 ;  /* 0x00000005000a8c11 */ /* 0x000fc6000f8e18ff */
[----:B------:R-:W1:Y:S05]  /*0280*/  SHFL.DOWN PT, R7, R8, 0x1, 0x1f ;  /* 0x08201f0008077f89 */ /* 0x000e6a00000e0000 */
[C---:B------:R-:W-:Y:S01]  /*0290*/  @!P1 LEA.HI R13, R0.reuse, UR5, RZ, 0x1e ;  /* 0x00000005000d9c11 */ /* 0x040fe2000f8ff0ff */
[----:B0-----:R-:W-:Y:S01]  /*02a0*/  FADD R4, R3, R4 ;  /* 0x0000000403047221 */ /* 0x001fe20000000000 */
[----:B------:R-:W-:Y:S01]  /*02b0*/  @!P1 LEA.HI R3, R0, UR4, RZ, 0x1e ;  /* 0x0000000400039c11 */ /* 0x000fe2000f8ff0ff */
[----:B-1----:R-:W-:Y:S01]  /*02c0*/  FADD R7, R8, R7 ;  /* 0x0000000708077221 */ /* 0x002fe20000000000 */
[----:B------:R-:W-:-:S03]  /*02d0*/  @!P0 LEA R8, R0, UR4, 0x3 ;  /* 0x0000000400088c11 */ /* 0x000fc6000f8e18ff */
[----:B------:R-:W0:Y:S08]  /*02e0*/  @!P1 F2F.F64.F32 R4, R4 ;  /* 0x0000000400049310 */ /* 0x000e300000201800 */
[----:B------:R-:W1:Y:S01]  /*02f0*/  @!P1 F2F.F64.F32 R6, R7 ;  /* 0x0000000700069310 */ /* 0x000e620000201800 */
[----:B0-----:R-:W-:Y:S04]  /*0300*/  @!P1 STS.64 [R3], R4 ;  /* 0x0000000403009388 */ /* 0x001fe80000000a00 */
[----:B-1----:R-:W-:Y:S01]  /*0310*/  @!P1 STS.64 [R13], R6 ;  /* 0x000000060d009388 */ /* 0x002fe20000000a00 */
[----:B------:R-:W-:Y:S01]  /*0320*/  BAR.SYNC.DEFER_BLOCKING 0x0 ;  /* 0x0000000000007b1d */ /* 0x000fe20000010000 */
[----:B------:R-:W-:-:S05]  /*0330*/  ISETP.GT.U32.AND P1, PT, R0, 0x1f, PT ;  /* 0x0000001f0000780c */ /* 0x000fca0003f24070 */
[----:B------:R-:W0:Y:S04]  /*0340*/  @!P0 LDS.64 R8, [R8] ;  /* 0x0000000008088984 */ /* 0x000e280000000a00 */
[----:B------:R-:W1:Y:S01]  /*0350*/  @!P0 LDS.64 R10, [R10] ;  /* 0x000000000a0a8984 */ /* 0x000e620000000a00 */
[----:B0-----:R0:W2:Y:S08]  /*0360*/  @!P0 F2F.F32.F64 R12, R8 ;  /* 0x00000008000c8310 */ /* 0x0010b00000301000 */
[----:B-1----:R0:W1:Y:S01]  /*0370*/  @!P0 F2F.F32.F64 R14, R10 ;  /* 0x0000000a000e8310 */ /* 0x0020620000301000 */
[----:B------:R-:W-:Y:S05]  /*0380*/  @P1 EXIT ;  /* 0x000000000000194d */ /* 0x000fea0003800000 */
[----:B--2---:R-:W2:Y:S01]  /*0390*/  SHFL.DOWN PT, R3, R12, 0x10, 0x1f ;  /* 0x0a001f000c037f89 */ /* 0x004ea200000e0000 */
[----:B------:R-:W-:-:S03]  /*03a0*/  ISETP.NE.AND P0, PT, R2, RZ, PT ;  /* 0x000000ff0200720c */ /* 0x000fc60003f05270 */
[----:B-1----:R-:W1:Y:S01]  /*03b0*/  SHFL.DOWN PT, R5, R14, 0x10, 0x1f ;  /* 0x0a001f000e057f89 */ /* 0x002e6200000e0000 */
[----:B--2---:R-:W-:Y:S01]  /*03c0*/  FADD R3, R3, R12 ;  /* 0x0000000c03037221 */ /* 0x004fe20000000000 */
[----:B-1----:R-:W-:-:S04]  /*03d0*/  FADD R6, R5, R14 ;  /* 0x0000000e05067221 */ /* 0x002fc80000000000 */
[----:B------:R-:W1:Y:S04]  /*03e0*/  SHFL.DOWN PT, R0, R3, 0x8, 0x1f ;  /* 0x09001f0003007f89 */ /* 0x000e6800000e0000 */
[----:B------:R-:W2:Y:S01]  /*03f0*/  SHFL.DOWN PT, R5, R6, 0x8, 0x1f ;  /* 0x09001f0006057f89 */ /* 0x000ea200000e0000 */
[----:B-1----:R-:W-:Y:S01]  /*0400*/  FADD R0, R3, R0 ;  /* 0x0000000003007221 */ /* 0x002fe20000000000 */
[----:B--2---:R-:W-:-:S04]  /*0410*/  FADD R7, R6, R5 ;  /* 0x0000000506077221 */ /* 0x004fc80000000000 */
[----:B------:R-:W1:Y:S04]  /*0420*/  SHFL.DOWN PT, R5, R0, 0x4, 0x1f ;  /* 0x08801f0000057f89 */ /* 0x000e6800000e0000 */
[----:B------:R-:W0:Y:S01]  /*0430*/  SHFL.DOWN PT, R4, R7, 0x4, 0x1f ;  /* 0x08801f0007047f89 */ /* 0x000e2200000e0000 */
[----:B-1----:R-:W-:Y:S01]  /*0440*/  FADD R5, R0, R5 ;  /* 0x0000000500057221 */ /* 0x002fe20000000000 */
[----:B0-----:R-:W-:-:S04]  /*0450*/  FADD R8, R7, R4 ;  /* 0x0000000407087221 */ /* 0x001fc80000000000 */
[----:B------:R-:W0:Y:S04]  /*0460*/  SHFL.DOWN PT, R4, R5, 0x2, 0x1f ;  /* 0x08401f0005047f89 */ /* 0x000e2800000e0000 */
[----:B------:R-:W1:Y:S01]  /*0470*/  SHFL.DOWN PT, R9, R8, 0x2, 0x1f ;  /* 0x08401f0008097f89 */ /* 0x000e6200000e0000 */
[----:B0-----:R-:W-:Y:S01]  /*0480*/  FADD R4, R5, R4 ;  /* 0x0000000405047221 */ /* 0x001fe20000000000 */
[----:B-1----:R-:W-:-:S04]  /*0490*/  FADD R9, R8, R9 ;  /* 0x0000000908097221 */ /* 0x002fc80000000000 */
[----:B------:R0:W1:Y:S04]  /*04a0*/  SHFL.DOWN PT, R3, R4, 0x1, 0x1f ;  /* 0x08201f0004037f89 */ /* 0x00006800000e0000 */
[----:B------:R0:W2:Y:S01]  /*04b0*/  SHFL.DOWN PT, R6, R9, 0x1, 0x1f ;  /* 0x08201f0009067f89 */ /* 0x0000a200000e0000 */
[----:B------:R-:W-:Y:S05]  /*04c0*/  @P0 EXIT ;  /* 0x000000000000094d */ /* 0x000fea0003800000 */
[----:B------:R-:W3:Y:S01]  /*04d0*/  S2R R0, SR_LANEID ;  /* 0x0000000000007919 */ /* 0x000ee20000000000 */
[----:B------:R-:W4:Y:S01]  /*04e0*/  LDCU.64 UR4, c[0x0][0x388] ;  /* 0x00007100ff0477ac */ /* 0x000f220008000a00 */
[----:B-1----:R-:W-:Y:S01]  /*04f0*/  FADD R3, R4, R3 ;  /* 0x0000000304037221 */ /* 0x002fe20000000000 */
[----:B--2---:R-:W-:Y:S01]  /*0500*/  FADD R6, R9, R6 ;  /* 0x0000000609067221 */ /* 0x004fe20000000000 */
[----:B0-----:R-:W0:Y:S01]  /*0510*/  LDC.64 R4, c[0x0][0x388] ;  /* 0x0000e200ff047b82 */ /* 0x001e220000000a00 */
[----:B------:R-:W-:Y:S02]  /*0520*/  VOTEU.ANY UR6, UPT, PT ;  /* 0x0000000000067886 */ /* 0x000fe400038e0100 */
[----:B------:R-:W-:Y:S01]  /*0530*/  UFLO.U32 UR7, UR6 ;  /* 0x00000006000772bd */ /* 0x000fe200080e0000 */
[----:B------:R-:W0:Y:S08]  /*0540*/  F2F.F64.F32 R2, R3 ;  /* 0x0000000300027310 */ /* 0x000e300000201800 */
[----:B------:R-:W1:Y:S01]  /*0550*/  F2F.F64.F32 R6, R6 ;  /* 0x0000000600067310 */ /* 0x000e620000201800 */
[----:B----4-:R-:W-:-:S04]  /*0560*/  UIADD3 UR4, UP0, UPT, UR4, 0x8, URZ ;  /* 0x0000000804047890 */ /* 0x010fc8000ff1e0ff */
[----:B------:R-:W-:-:S03]  /*0570*/  UIADD3.X UR5, UPT, UPT, URZ, UR5, URZ, UP0, !UPT ;  /* 0x00000005ff057290 */ /* 0x000fc600087fe4ff */
[----:B------:R-:W2:Y:S01]  /*0580*/  POPC R11, UR6 ;  /* 0x00000006000b7d09 */ /* 0x000ea20008000000 */
[----:B------:R-:W-:Y:S01]  /*0590*/  MOV R8, UR4 ;  /* 0x0000000400087c02 */ /* 0x000fe20008000f00 */
[----:B0-----:R-:W-:Y:S01]  /*05a0*/  REDG.E.ADD.F64.RN.STRONG.GPU desc[UR8][R4.64], R2 ;  /* 0x00000002040079a6 */ /* 0x001fe2000c12ff08 */
[----:B------:R-:W-:Y:S02]  /*05b0*/  MOV R9, UR5 ;  /* 0x0000000500097c02 */ /* 0x000fe40008000f00 */
[----:B---3--:R-:W-:-:S03]  /*05c0*/  ISETP.EQ.U32.AND P0, PT, R0, UR7, PT ;  /* 0x0000000700007c0c */ /* 0x008fc6000bf02070 */
[----:B-1----:R-:W-:Y:S10]  /*05d0*/  REDG.E.ADD.F64.RN.STRONG.GPU desc[UR8][R8.64], R6 ;  /* 0x00000006080079a6 */ /* 0x002ff4000c12ff08 */
[----:B--2---:R-:W-:Y:S01]  /*05e0*/  @P0 REDG.E.ADD.STRONG.GPU desc[UR8][R8.64+0x8], R11 ;  /* 0x0000080b0800098e */ /* 0x004fe2000c12e108 */
[----:B------:R-:W-:Y:S05]  /*05f0*/  EXIT ;  /* 0x000000000000794d */ /* 0x000fea0003800000 */
.L_x_0:
[----:B------:R-:W-:-:S00]  /*0600*/  BRA `(.L_x_0) ;  /* 0xfffffffc00fc7947 */ /* 0x000fc0000383ffff */
[----:B------:R-:W-:-:S00]  /*0610*/  NOP ;  /* 0x0000000000007918 */ /* 0x000fc00000000000 */
        /* <DEDUP_REMOVED lines=14> */
.L_x_11:


//--------------------- .text._Z15variance_kernelPKfP5Statsi --------------------------
	.section	.text._Z15variance_kernelPKfP5Statsi,"ax",@progbits
	.align	128
        .global         _Z15variance_kernelPKfP5Statsi
        .type           _Z15variance_kernelPKfP5Statsi,@function
        .size           _Z15variance_kernelPKfP5Statsi,(.L_x_12 - _Z15variance_kernelPKfP5Statsi)
        .other          _Z15variance_kernelPKfP5Statsi,@"STO_CUDA_ENTRY STV_DEFAULT"
_Z15variance_kernelPKfP5Statsi:
.text._Z15variance_kernelPKfP5Statsi:
[----:B------:R-:W-:Y:S01]  /*0000*/  LDC R1, c[0x0][0x37c] ;  /* 0x0000df00ff017b82 */ /* 0x000fe20000000800 */
[----:B------:R-:W0:Y:S07]  /*0010*/  S2R R0, SR_TID.X ;  /* 0x0000000000007919 */ /* 0x000e2e0000002100 */
[----:B------:R-:W0:Y:S01]  /*0020*/  S2UR UR4, SR_CTAID.X ;  /* 0x00000000000479c3 */ /* 0x000e220000002500 */
[----:B------:R-:W1:Y:S01]  /*0030*/  LDCU UR5, c[0x0][0x390] ;  /* 0x00007200ff0577ac */ /* 0x000e620008000800 */
[----:B------:R-:W-:Y:S01]  /*0040*/  HFMA2 R6, -RZ, RZ, 0, 0 ;  /* 0x00000000ff067431 */ /* 0x000fe200000001ff */
[----:B------:R-:W2:Y:S05]  /*0050*/  LDCU.64 UR6, c[0x0][0x358] ;  /* 0x00006b00ff0677ac */ /* 0x000eaa0008000a00 */
[----:B------:R-:W0:Y:S08]  /*0060*/  LDC R5, c[0x0][0x360] ;  /* 0x0000d800ff057b82 */ /* 0x000e300000000800 */
[----:B------:R-:W3:Y:S01]  /*0070*/  LDC.64 R2, c[0x0][0x380] ;  /* 0x0000e000ff027b82 */ /* 0x000ee20000000a00 */
[----:B0-----:R-:W-:-:S05]  /*0080*/  IMAD R7, R5, UR4, R0 ;  /* 0x0000000405077c24 */ /* 0x001fca000f8e0200 */
[C---:B-1----:R-:W-:Y:S01]  /*0090*/  ISETP.GE.AND P0, PT, R7.reuse, UR5, PT ;  /* 0x0000000507007c0c */ /* 0x042fe2000bf06270 */
[----:B---3--:R-:W-:-:S12]  /*00a0*/  IMAD.WIDE R2, R7, 0x4, R2 ;  /* 0x0000000407027825 */ /* 0x008fd800078e0202 */
[----:B--2---:R-:W2:Y:S01]  /*00b0*/  @!P0 LDG.E.CONSTANT R6, desc[UR6][R2.64] ;  /* 0x0000000602068981 */ /* 0x004ea2000c1e9900 */
[----:B------:R-:W-:Y:S01]  /*00c0*/  SHF.R.U32.HI R11, RZ, 0x5, R5 ;  /* 0x00000005ff0b7819 */ /* 0x000fe20000011605 */
[----:B------:R-:W-:Y:S01]  /*00d0*/  BSSY B0, `(.L_x_1) ;  /* 0x0000030000007945 */ /* 0x000fe20003800000 */
[----:B------:R-:W-:Y:S02]  /*00e0*/  MOV R12, RZ ;  /* 0x000000ff000c7202 */ /* 0x000fe40000000f00 */
[----:B------:R-:W-:-:S13]  /*00f0*/  ISETP.GE.U32.AND P0, PT, R0, R11, PT ;  /* 0x0000000b0000720c */ /* 0x000fda0003f06070 */
[----:B------:R-:W0:Y:S01]  /*0100*/  @!P0 S2R R15, SR_CgaCtaId ;  /* 0x00000000000f8919 */ /* 0x000e220000008800 */
[----:B--2---:R-:W1:Y:S02]  /*0110*/  SHFL.DOWN PT, R7, R6, 0x10, 0x1f ;  /* 0x0a001f0006077f89 */ /* 0x004e6400000e0000 */
[----:B-1----:R-:W-:-:S05]  /*0120*/  FADD R7, R7, R6 ;  /* 0x0000000607077221 */ /* 0x002fca0000000000 */
[----:B------:R-:W1:Y:S02]  /*0130*/  SHFL.DOWN PT, R4, R7, 0x8, 0x1f ;  /* 0x09001f0007047f89 */ /* 0x000e6400000e0000 */
[----:B-1----:R-:W-:Y:S01]  /*0140*/  FADD R8, R7, R4 ;  /* 0x0000000407087221 */ /* 0x002fe20000000000 */
[----:B------:R-:W-:-:S04]  /*0150*/  LOP3.LUT P1, R4, R0, 0x1f, RZ, 0xc0, !PT ;  /* 0x0000001f00047812 */ /* 0x000fc8000782c0ff */
[----:B------:R-:W1:Y:S09]  /*0160*/  SHFL.DOWN PT, R9, R8, 0x4, 0x1f ;  /* 0x08801f0008097f89 */ /* 0x000e7200000e0000 */
[----:B------:R-:W2:Y:S01]  /*0170*/  @!P1 S2R R13, SR_CgaCtaId ;  /* 0x00000000000d9919 */ /* 0x000ea20000008800 */
[----:B-1----:R-:W-:-:S05]  /*0180*/  FADD R10, R8, R9 ;  /* 0x00000009080a7221 */ /* 0x002fca0000000000 */
[----:B------:R-:W1:Y:S02]  /*0190*/  SHFL.DOWN PT, R9, R10, 0x2, 0x1f ;  /* 0x08401f000a097f89 */ /* 0x000e6400000e0000 */
[----:B-1----:R-:W-:Y:S01]  /*01a0*/  FADD R11, R10, R9 ;  /* 0x000000090a0b7221 */ /* 0x002fe20000000000 */
[----:B------:R-:W-:-:S04]  /*01b0*/  @!P0 MOV R10, 0x400 ;  /* 0x00000400000a8802 */ /* 0x000fc80000000f00 */
[----:B------:R-:W1:Y:S01]  /*01c0*/  SHFL.DOWN PT, R6, R11, 0x1, 0x1f ;  /* 0x08201f000b067f89 */ /* 0x000e6200000e0000 */
[----:B0-----:R-:W-:-:S05]  /*01d0*/  @!P0 LEA R15, R15, R10, 0x18 ;  /* 0x0000000a0f0f8211 */ /* 0x001fca00078ec0ff */
[----:B------:R-:W-:Y:S02]  /*01e0*/  @!P0 IMAD R10, R0, 0x8, R15 ;  /* 0x00000008000a8824 */ /* 0x000fe400078e020f */
[----:B-1----:R-:W-:Y:S01]  /*01f0*/  FADD R9, R11, R6 ;  /* 0x000000060b097221 */ /* 0x002fe20000000000 */
[----:B------:R-:W-:-:S04]  /*0200*/  @!P1 MOV R6, 0x400 ;  /* 0x0000040000069802 */ /* 0x000fc80000000f00 */
[----:B--2---:R-:W-:Y:S01]  /*0210*/  @!P1 LEA R7, R13, R6, 0x18 ;  /* 0x000000060d079211 */ /* 0x004fe200078ec0ff */
[----:B------:R-:W0:Y:S01]  /*0220*/  @!P1 F2F.F64.F32 R8, R9 ;  /* 0x0000000900089310 */ /* 0x000e220000201800 */
[----:B------:R-:W-:-:S04]  /*0230*/  SHF.R.U32.HI R6, RZ, 0x5, R0 ;  /* 0x00000005ff067819 */ /* 0x000fc80000011600 */
[----:B------:R-:W-:-:S05]  /*0240*/  @!P1 LEA R7, R6, R7, 0x3 ;  /* 0x0000000706079211 */ /* 0x000fca00078e18ff */
[----:B0-----:R-:W-:Y:S01]  /*0250*/  @!P1 STS.64 [R7], R8 ;  /* 0x0000000807009388 */ /* 0x001fe20000000a00 */
[----:B------:R-:W-:Y:S01]  /*0260*/  BAR.SYNC.DEFER_BLOCKING 0x0 ;  /* 0x0000000000007b1d */ /* 0x000fe20000010000 */
[----:B------:R-:W-:-:S05]  /*0270*/  ISETP.GT.U32.AND P1, PT, R0, 0x1f, PT ;  /* 0x0000001f0000780c */ /* 0x000fca0003f24070 */
[----:B------:R-:W0:Y:S02]  /*0280*/  @!P0 LDS.64 R10, [R10] ;  /* 0x000000000a0a8984 */ /* 0x000e240000000a00 */
[----:B0-----:R0:W1:Y:S06]  /*0290*/  @!P0 F2F.F32.F64 R12, R10 ;  /* 0x0000000a000c8310 */ /* 0x00106c0000301000 */
[----:B------:R-:W-:Y:S05]  /*02a0*/  @P1 BRA `(.L_x_2) ;  /* 0x0000000000481947 */ /* 0x000fea0003800000 */
[----:B------:R-:W-:Y:S01]  /*02b0*/  UMOV UR4, 0xffffffff ;  /* 0xffffffff00047882 */ /* 0x000fe20000000000 */
[----:B------:R-:W-:Y:S02]  /*02c0*/  ISETP.NE.AND P2, PT, R4, RZ, PT ;  /* 0x000000ff0400720c */ /* 0x000fe40003f45270 */
[----:B------:R-:W-:Y:S11]  /*02d0*/  BRA.DIV UR4, `(.L_x_3) ;  /* 0x0000000604207947 */ /* 0x000ff6000b800000 */
[----:B-1----:R-:W1:Y:S02]  /*02e0*/  SHFL.DOWN PT, R7, R12, 0x10, 0x1f ;  /* 0x0a001f000c077f89 */ /* 0x002e6400000e0000 */
[----:B-1----:R-:W-:-:S05]  /*02f0*/  FADD R7, R7, R12 ;  /* 0x0000000c07077221 */ /* 0x002fca0000000000 */
[----:B------:R-:W1:Y:S02]  /*0300*/  SHFL.DOWN PT, R8, R7, 0x8, 0x1f ;  /* 0x09001f0007087f89 */ /* 0x000e6400000e0000 */
[----:B-1----:R-:W-:-:S05]  /*0310*/  FADD R8, R7, R8 ;  /* 0x0000000807087221 */ /* 0x002fca0000000000 */
[----:B------:R-:W1:Y:S02]  /*0320*/  SHFL.DOWN PT, R9, R8, 0x4, 0x1f ;  /* 0x08801f0008097f89 */ /* 0x000e6400000e0000 */
[----:B-1----:R-:W-:-:S05]  /*0330*/  FADD R9, R8, R9 ;  /* 0x0000000908097221 */ /* 0x002fca0000000000 */
[----:B0-----:R-:W0:Y:S02]  /*0340*/  SHFL.DOWN PT, R10, R9, 0x2, 0x1f ;  /* 0x08401f00090a7f89 */ /* 0x001e2400000e0000 */
[----:B0-----:R-:W-:-:S05]  /*0350*/  FADD R10, R9, R10 ;  /* 0x0000000a090a7221 */ /* 0x001fca0000000000 */
[----:B------:R0:W1:Y:S02]  /*0360*/  SHFL.DOWN PT, R11, R10, 0x1, 0x1f ;  /* 0x08201f000a0b7f89 */ /* 0x00006400000e0000 */
.L_x_9:
[----:B------:R-:W2:Y:S01]  /*0370*/  @!P2 S2R R12, SR_CgaCtaId ;  /* 0x00000000000ca919 */ /* 0x000ea20000008800 */
[----:B-1----:R-:W-:Y:S01]  /*0380*/  FADD R8, R10, R11 ;  /* 0x0000000b0a087221 */ /* 0x002fe20000000000 */
[----:B------:R-:W-:-:S05]  /*0390*/  @!P2 MOV R7, 0x400 ;  /* 0x000004000007a802 */ /* 0x000fca0000000f00 */
[----:B------:R-:W1:Y:S01]  /*03a0*/  @!P2 F2F.F64.F32 R8, R8 ;  /* 0x000000080008a310 */ /* 0x000e620000201800 */
[----:B--2---:R-:W-:-:S05]  /*03b0*/  @!P2 LEA R7, R12, R7, 0x18 ;  /* 0x000000070c07a211 */ /* 0x004fca00078ec0ff */
[----:B-1----:R2:W-:Y:S02]  /*03c0*/  @!P2 STS.64 [R7], R8 ;  /* 0x000000080700a388 */ /* 0x0025e40000000a00 */
.L_x_2:
[----:B------:R-:W-:Y:S05]  /*03d0*/  BSYNC B0 ;  /* 0x0000000000007941 */ /* 0x000fea0003800000 */
.L_x_1:
[----:B------:R-:W2:Y:S01]  /*03e0*/  LDG.E.CONSTANT R2, desc[UR6][R2.64] ;  /* 0x0000000602027981 */ /* 0x000ea2000c1e9900 */
[----:B------:R-:W-:Y:S05]  /*03f0*/  WARPSYNC.ALL ;  /* 0x0000000000007948 */ /* 0x000fea0003800000 */
[----:B------:R-:W1:Y:S01]  /*0400*/  S2R R13, SR_CgaCtaId ;  /* 0x00000000000d7919 */ /* 0x000e620000008800 */
[----:B------:R-:W-:Y:S01]  /*0410*/  BAR.SYNC.DEFER_BLOCKING 0x0 ;  /* 0x0000000000007b1d */ /* 0x000fe20000010000 */
[----:B------:R-:W-:Y:S02]  /*0420*/  ISETP.NE.AND P2, PT, R4, RZ, PT ;  /* 0x000000ff0400720c */ /* 0x000fe40003f45270 */
[----:B------:R-:W-:-:S04]  /*0430*/  MOV R4, 0x400 ;  /* 0x0000040000047802 */ /* 0x000fc80000000f00 */
[----:B-1----:R-:W-:Y:S01]  /*0440*/  LEA R12, R13, R4, 0x18 ;  /* 0x000000040d0c7211 */ /* 0x002fe200078ec0ff */
[----:B--2---:R-:W-:-:S05]  /*0450*/  FMUL R7, R2, R2 ;  /* 0x0000000202077220 */ /* 0x004fca0000400000 */
[----:B------:R-:W1:Y:S02]  /*0460*/  SHFL.DOWN PT, R8, R7, 0x10, 0x1f ;  /* 0x0a001f0007087f89 */ /* 0x000e6400000e0000 */
[----:B-1----:R-:W-:Y:S01]  /*0470*/  FADD R8, R7, R8 ;  /* 0x0000000807087221 */ /* 0x002fe20000000000 */
[----:B------:R-:W-:-:S04]  /*0480*/  LEA R7, R5, R12, 0x3 ;  /* 0x0000000c05077211 */ /* 0x000fc800078e18ff */
[----:B------:R-:W1:Y:S01]  /*0490*/  SHFL.DOWN PT, R9, R8, 0x8, 0x1f ;  /* 0x09001f0008097f89 */ /* 0x000e6200000e0000 */
[----:B------:R-:W-:Y:S01]  /*04a0*/  @!P0 LEA R4, R0, R7, 0x3 ;  /* 0x0000000700048211 */ /* 0x000fe200078e18ff */
[----:B-1----:R-:W-:-:S05]  /*04b0*/  FADD R9, R8, R9 ;  /* 0x0000000908097221 */ /* 0x002fca0000000000 */
[----:B0-----:R-:W0:Y:S02]  /*04c0*/  SHFL.DOWN PT, R10, R9, 0x4, 0x1f ;  /* 0x08801f00090a7f89 */ /* 0x001e2400000e0000 */
[----:B0-----:R-:W-:Y:S01]  /*04d0*/  FADD R10, R9, R10 ;  /* 0x0000000a090a7221 */ /* 0x001fe20000000000 */
[----:B------:R-:W-:Y:S02]  /*04e0*/  IMAD R9, R6, 0x8, R7 ;  /* 0x0000000806097824 */ /* 0x000fe400078e0207 */
[----:B------:R-:W-:Y:S02]  /*04f0*/  HFMA2 R6, -RZ, RZ, 0, 0 ;  /* 0x00000000ff067431 */ /* 0x000fe400000001ff */
[----:B------:R-:W0:Y:S02]  /*0500*/  SHFL.DOWN PT, R11, R10, 0x2, 0x1f ;  /* 0x08401f000a0b7f89 */ /* 0x000e2400000e0000 */
[----:B0-----:R-:W-:-:S05]  /*0510*/  FADD R11, R10, R11 ;  /* 0x0000000b0a0b7221 */ /* 0x001fca0000000000 */
[----:B------:R-:W0:Y:S02]  /*0520*/  SHFL.DOWN PT, R2, R11, 0x1, 0x1f ;  /* 0x08201f000b027f89 */ /* 0x000e2400000e0000 */
[----:B0-----:R-:W-:-:S06]  /*0530*/  FADD R2, R11, R2 ;  /* 0x000000020b027221 */ /* 0x001fcc0000000000 */
[----:B------:R-:W0:Y:S02]  /*0540*/  @!P2 F2F.F64.F32 R2, R2 ;  /* 0x000000020002a310 */ /* 0x000e240000201800 */
[----:B0-----:R-:W-:Y:S01]  /*0550*/  @!P2 STS.64 [R9], R2 ;  /* 0x000000020900a388 */ /* 0x001fe20000000a00 */
[----:B------:R-:W-:Y:S06]  /*0560*/  BAR.SYNC.DEFER_BLOCKING 0x0 ;  /* 0x0000000000007b1d */ /* 0x000fec0000010000 */
[----:B------:R-:W0:Y:S02]  /*0570*/  @!P0 LDS.64 R4, [R4] ;  /* 0x0000000004048984 */ /* 0x000e240000000a00 */
[----:B0-----:R0:W1:Y:S01]  /*0580*/  @!P0 F2F.F32.F64 R6, R4 ;  /* 0x0000000400068310 */ /* 0x0010620000301000 */
[----:B------:R-:W-:Y:S05]  /*0590*/  @P1 EXIT ;  /* 0x000000000000194d */ /* 0x000fea0003800000 */
[----:B-1----:R-:W1:Y:S02]  /*05a0*/  SHFL.DOWN PT, R3, R6, 0x10, 0x1f ;  /* 0x0a001f0006037f89 */ /* 0x002e6400000e0000 */
[----:B-1----:R-:W-:-:S05]  /*05b0*/  FADD R3, R3, R6 ;  /* 0x0000000603037221 */ /* 0x002fca0000000000 */
[----:B------:R-:W1:Y:S02]  /*05c0*/  SHFL.DOWN PT, R2, R3, 0x8, 0x1f ;  /* 0x09001f0003027f89 */ /* 0x000e6400000e0000 */
[----:B-1----:R-:W-:-:S05]  /*05d0*/  FADD R2, R3, R2 ;  /* 0x0000000203027221 */ /* 0x002fca0000000000 */
[----:B0-----:R-:W0:Y:S02]  /*05e0*/  SHFL.DOWN PT, R5, R2, 0x4, 0x1f ;  /* 0x08801f0002057f89 */ /* 0x001e2400000e0000 */
[----:B0-----:R-:W-:-:S05]  /*05f0*/  FADD R5, R2, R5 ;  /* 0x0000000502057221 */ /* 0x001fca0000000000 */
[----:B------:R-:W0:Y:S02]  /*0600*/  SHFL.DOWN PT, R4, R5, 0x2, 0x1f ;  /* 0x08401f0005047f89 */ /* 0x000e2400000e0000 */
[----:B0-----:R-:W-:-:S05]  /*0610*/  FADD R4, R5, R4 ;  /* 0x0000000405047221 */ /* 0x001fca0000000000 */
[----:B------:R-:W0:Y:S02]  /*0620*/  SHFL.DOWN PT, R11, R4, 0x1, 0x1f ;  /* 0x08201f00040b7f89 */ /* 0x000e2400000e0000 */
[----:B0-----:R-:W-:Y:S01]  /*0630*/  FADD R11, R4, R11 ;  /* 0x0000000b040b7221 */ /* 0x001fe20000000000 */
[----:B------:R-:W-:Y:S06]  /*0640*/  @P2 EXIT ;  /* 0x000000000000294d */ /* 0x000fec0003800000 */
[----:B------:R-:W0:Y:S01]  /*0650*/  F2F.F64.F32 R2, R11 ;  /* 0x0000000b00027310 */ /* 0x000e220000201800 */
[----:B------:R-:W-:Y:S01]  /*0660*/  ISETP.NE.AND P0, PT, R0, RZ, PT ;  /* 0x000000ff0000720c */ /* 0x000fe20003f05270 */
[----:B0-----:R0:W-:-:S12]  /*0670*/  STS.64 [R9], R2 ;  /* 0x0000000209007388 */ /* 0x0011d80000000a00 */
[----:B------:R-:W-:Y:S05]  /*0680*/  @P0 EXIT ;  /* 0x000000000000094d */ /* 0x000fea0003800000 */
[----:B0-----:R-:W0:Y:S01]  /*0690*/  LDS.64 R2, [R12] ;  /* 0x000000000c027984 */ /* 0x001e220000000a00 */
[----:B------:R-:W1:Y:S01]  /*06a0*/  LDCU.64 UR4, c[0x0][0x388] ;  /* 0x00007100ff0477ac */ /* 0x000e620008000a00 */
[----:B------:R-:W0:Y:S01]  /*06b0*/  LDC.64 R4, c[0x0][0x388] ;  /* 0x0000e200ff047b82 */ /* 0x000e220000000a00 */
[----:B------:R-:W-:Y:S01]  /*06c0*/  HFMA2 R11, -RZ, RZ, 0, 5.9604644775390625e-08 ;  /* 0x00000001ff0b7431 */ /* 0x000fe200000001ff */
[----:B------:R-:W2:Y:S01]  /*06d0*/  LDS.64 R6, [R7] ;  /* 0x0000000007067984 */ /* 0x000ea20000000a00 */
[----:B-1----:R-:W-:-:S04]  /*06e0*/  UIADD3 UR4, UP0, UPT, UR4, 0x8, URZ ;  /* 0x0000000804047890 */ /* 0x002fc8000ff1e0ff */
[----:B------:R-:W-:Y:S02]  /*06f0*/  UIADD3.X UR5, UPT, UPT, URZ, UR5, URZ, UP0, !UPT ;  /* 0x00000005ff057290 */ /* 0x000fe400087fe4ff */
[----:B------:R-:W-:-:S04]  /*0700*/  IMAD.U32 R8, RZ, RZ, UR4 ;  /* 0x00000004ff087e24 */ /* 0x000fc8000f8e00ff */
[----:B------:R-:W-:Y:S01]  /*0710*/  MOV R9, UR5 ;  /* 0x0000000500097c02 */ /* 0x000fe20008000f00 */
[----:B0-----:R-:W-:Y:S04]  /*0720*/  REDG.E.ADD.F64.RN.STRONG.GPU desc[UR6][R4.64], R2 ;  /* 0x00000002040079a6 */ /* 0x001fe8000c12ff06 */
[----:B--2---:R-:W-:Y:S04]  /*0730*/  REDG.E.ADD.F64.RN.STRONG.GPU desc[UR6][R8.64], R6 ;  /* 0x00000006080079a6 */ /* 0x004fe8000c12ff06 */
[----:B------:R-:W-:Y:S01]  /*0740*/  REDG.E.ADD.STRONG.GPU desc[UR6][R8.64+0x8], R11 ;  /* 0x0000080b0800798e */ /* 0x000fe2000c12e106 */
[----:B------:R-:W-:Y:S05]  /*0750*/  EXIT ;  /* 0x000000000000794d */ /* 0x000fea0003800000 */
.L_x_3:
[----:B------:R-:W-:Y:S01]  /*0760*/  IMAD.MOV.U32 R14, RZ, RZ, 0x10 ;  /* 0x00000010ff0e7424 */ /* 0x000fe200078e00ff */
[----:B------:R-:W-:Y:S02]  /*0770*/  MOV R15, 0x1f ;  /* 0x0000001f000f7802 */ /* 0x000fe40000000f00 */
[----:B------:R-:W-:-:S07]  /*0780*/  MOV R13, 0xffffffff ;  /* 0xffffffff000d7802 */ /* 0x000fce0000000f00 */
[----:B01----:R-:W-:Y:S05]  /*0790*/  WARPSYNC.COLLECTIVE R13, `(.L_x_4) ;  /* 0x000000000d087348 */ /* 0x003fea0003c00000 */
[----:B01----:R0:W1:Y:S02]  /*07a0*/  SHFL.DOWN P3, R11, R12, R14, R15 ;  /* 0x0800000e0c0b7389 */ /* 0x003064000006000f */
[----:B01----:R-:W-:Y:S05]  /*07b0*/  ENDCOLLECTIVE ;  /* 0x000000000000791b */ /* 0x003fea0003800000 */
.L_x_4:
[----:B------:R-:W-:Y:S02]  /*07c0*/  HFMA2 R14, -RZ, RZ, 0, 4.76837158203125e-07 ;  /* 0x00000008ff0e7431 */ /* 0x000fe400000001ff */
[----:B------:R-:W-:-:S04]  /*07d0*/  IMAD.MOV.U32 R7, RZ, RZ, R11 ;  /* 0x000000ffff077224 */ /* 0x000fc800078e000b */
[----:B------:R-:W-:-:S05]  /*07e0*/  FADD R7, R7, R12 ;  /* 0x0000000c07077221 */ /* 0x000fca0000000000 */
[----:B------:R-:W-:-:S07]  /*07f0*/  MOV R12, R7 ;  /* 0x00000007000c7202 */ /* 0x000fce0000000f00 */
[----:B------:R-:W-:Y:S05]  /*0800*/  WARPSYNC.COLLECTIVE R13, `(.L_x_5) ;  /* 0x000000000d087348 */ /* 0x000fea0003c00000 */
[----:B------:R0:W1:Y:S02]  /*0810*/  SHFL.DOWN P3, R11, R12, R14, R15 ;  /* 0x0800000e0c0b7389 */ /* 0x000064000006000f */
[----:B01----:R-:W-:Y:S05]  /*0820*/  ENDCOLLECTIVE ;  /* 0x000000000000791b */ /* 0x003fea0003800000 */
.L_x_5:
[----:B------:R-:W-:Y:S02]  /*0830*/  HFMA2 R14, -RZ, RZ, 0, 2.384185791015625e-07 ;  /* 0x00000004ff0e7431 */ /* 0x000fe400000001ff */
[----:B------:R-:W-:-:S04]  /*0840*/  IMAD.MOV.U32 R8, RZ, RZ, R11 ;  /* 0x000000ffff087224 */ /* 0x000fc800078e000b */
[----:B------:R-:W-:-:S05]  /*0850*/  FADD R8, R7, R8 ;  /* 0x0000000807087221 */ /* 0x000fca0000000000 */
[----:B------:R-:W-:-:S07]  /*0860*/  MOV R12, R8 ;  /* 0x00000008000c7202 */ /* 0x000fce0000000f00 */
[----:B------:R-:W-:Y:S05]  /*0870*/  WARPSYNC.COLLECTIVE R13, `(.L_x_6) ;  /* 0x000000000d087348 */ /* 0x000fea0003c00000 */
[----:B------:R0:W1:Y:S02]  /*0880*/  SHFL.DOWN P3, R11, R12, R14, R15 ;  /* 0x0800000e0c0b7389 */ /* 0x000064000006000f */
[----:B01----:R-:W-:Y:S05]  /*0890*/  ENDCOLLECTIVE ;  /* 0x000000000000791b */ /* 0x003fea0003800000 */
.L_x_6:
[----:B------:R-:W-:Y:S02]  /*08a0*/  HFMA2 R14, -RZ, RZ, 0, 1.1920928955078125e-07 ;  /* 0x00000002ff0e7431 */ /* 0x000fe400000001ff */
[----:B------:R-:W-:-:S04]  /*08b0*/  IMAD.MOV.U32 R9, RZ, RZ, R11 ;  /* 0x000000ffff097224 */ /* 0x000fc800078e000b */
[----:B------:R-:W-:-:S05]  /*08c0*/  FADD R9, R8, R9 ;  /* 0x0000000908097221 */ /* 0x000fca0000000000 */
[----:B------:R-:W-:-:S07]  /*08d0*/  MOV R12, R9 ;  /* 0x00000009000c7202 */ /* 0x000fce0000000f00 */
[----:B------:R-:W-:Y:S05]  /*08e0*/  WARPSYNC.COLLECTIVE R13, `(.L_x_7) ;  /* 0x000000000d087348 */ /* 0x000fea0003c00000 */
[----:B------:R0:W1:Y:S02]  /*08f0*/  SHFL.DOWN P3, R11, R12, R14, R15 ;  /* 0x0800000e0c0b7389 */ /* 0x000064000006000f */
[----:B01----:R-:W-:Y:S05]  /*0900*/  ENDCOLLECTIVE ;  /* 0x000000000000791b */ /* 0x003fea0003800000 */
.L_x_7:
[----:B------:R-:W-:Y:S02]  /*0910*/  HFMA2 R14, -RZ, RZ, 0, 5.9604644775390625e-08 ;  /* 0x00000001ff0e7431 */ /* 0x000fe400000001ff */
[----:B------:R-:W-:-:S04]  /*0920*/  IMAD.MOV.U32 R10, RZ, RZ, R11 ;  /* 0x000000ffff0a7224 */ /* 0x000fc800078e000b */
[----:B------:R-:W-:-:S05]  /*0930*/  FADD R10, R9, R10 ;  /* 0x0000000a090a7221 */ /* 0x000fca0000000000 */
[----:B------:R-:W-:-:S07]  /*0940*/  MOV R12, R10 ;  /* 0x0000000a000c7202 */ /* 0x000fce0000000f00 */
[----:B------:R-:W-:Y:S05]  /*0950*/  WARPSYNC.COLLECTIVE R13, `(.L_x_8) ;  /* 0x000000000d087348 */ /* 0x000fea0003c00000 */
[----:B------:R0:W1:Y:S02]  /*0960*/  SHFL.DOWN P3, R11, R12, R14, R15 ;  /* 0x0800000e0c0b7389 */ /* 0x000064000006000f */
[----:B01----:R-:W-:Y:S05]  /*0970*/  ENDCOLLECTIVE ;  /* 0x000000000000791b */ /* 0x003fea0003800000 */
.L_x_8:
[----:B------:R-:W-:Y:S05]  /*0980*/  BRA `(.L_x_9) ;  /* 0xfffffff800787947 */ /* 0x000fea000383ffff */
.L_x_10:
        /* <DEDUP_REMOVED lines=15> */
.L_x_12:


//--------------------- .nv.shared._Z24variance_kernel_parallelPKfP5Statsi --------------------------
	.section	.nv.shared._Z24variance_kernel_parallelPKfP5Statsi,"aw",@nobits
	.sectionflags	@""
	.align	16
	.zero		1024


//--------------------- .nv.shared.reserved.0     --------------------------
	.section	.nv.shared.reserved.0,"aw",@nobits
	.weak		__nv_reservedSMEM_offset_0_alias
	.size		__nv_reservedSMEM_offset_0_alias, 0, 64
	.other		__nv_reservedSMEM_offset_0_alias,@"STO_CUDA_RESERVED_SHARED STV_DEFAULT"
__nv_reservedSMEM_offset_0_alias:
	.zero		0
	.zero		64


//--------------------- .nv.shared._Z15variance_kernelPKfP5Statsi --------------------------
	.section	.nv.shared._Z15variance_kernelPKfP5Statsi,"aw",@nobits
	.sectionflags	@""
	.align	16
	.zero		1024


//--------------------- .nv.constant0._Z24variance_kernel_parallelPKfP5Statsi --------------------------
	.section	.nv.constant0._Z24variance_kernel_parallelPKfP5Statsi,"a",@progbits
	.sectionflags	@""
	.align	4
.nv.constant0._Z24variance_kernel_parallelPKfP5Statsi:
	.zero		916


//--------------------- .nv.constant0._Z15variance_kernelPKfP5Statsi --------------------------
	.section	.nv.constant0._Z15variance_kernelPKfP5Statsi,"a",@progbits
	.sectionflags	@""
	.align	4
.nv.constant0._Z15variance_kernelPKfP5Statsi:
	.zero		916


//--------------------- SYMBOLS --------------------------

	.type		.nv.reservedSmem.offset0,@object
	.size		.nv.reservedSmem.offset0,0x4
	.type		.nv.reservedSmem.cap,@object
	.size		.nv.reservedSmem.cap,0x4
